	.headerflags	@"EF_CUDA_TEXMODE_UNIFIED EF_CUDA_64BIT_ADDRESS EF_CUDA_ACCELERATORS EF_CUDA_SM90 EF_CUDA_VIRTUAL_SM(EF_CUDA_SM90)"
	.elftype	@"ET_EXEC"


//--------------------- .nv.info                  --------------------------
	.section	.nv.info,"",@"SHT_CUDA_INFO"
	.align	4


	//----- nvinfo : EIATTR_REGCOUNT
	.align		4
        /*0000*/ 	.byte	0x04, 0x2f
        /*0002*/ 	.short	(.L_3 - .L_2)
	.align		4
.L_2:
        /*0004*/ 	.word	index@(triton_poi_fused__native_batch_norm_legit_no_training_convolution_elu_15)
        /*0008*/ 	.word	0x00000020


	//----- nvinfo : EIATTR_MIN_STACK_SIZE
	.align		4
.L_3:
        /*000c*/ 	.byte	0x04, 0x12
        /*000e*/ 	.short	(.L_5 - .L_4)
	.align		4
.L_4:
        /*0010*/ 	.word	index@(triton_poi_fused__native_batch_norm_legit_no_training_convolution_elu_15)
        /*0014*/ 	.word	0x00000000


	//----- nvinfo : EIATTR_FRAME_SIZE
	.align		4
.L_5:
        /*0018*/ 	.byte	0x04, 0x11
        /*001a*/ 	.short	(.L_7 - .L_6)
	.align		4
.L_6:
        /*001c*/ 	.word	index@(triton_poi_fused__native_batch_norm_legit_no_training_convolution_elu_15)
        /*0020*/ 	.word	0x00000000


	//----- nvinfo : EIATTR_MIN_STACK_SIZE
	.align		4
.L_7:
        /*0024*/ 	.byte	0x04, 0x12
        /*0026*/ 	.short	(.L_9 - .L_8)
	.align		4
.L_8:
        /*0028*/ 	.word	index@(triton_poi_fused__native_batch_norm_legit_no_training_convolution_elu_15)
        /*002c*/ 	.word	0x00000000
.L_9:


//--------------------- .nv.info.triton_poi_fused__native_batch_norm_legit_no_training_convolution_elu_15 --------------------------
	.section	.nv.info.triton_poi_fused__native_batch_norm_legit_no_training_convolution_elu_15,"",@"SHT_CUDA_INFO"
	.sectionflags	@""
	.align	4


	//----- nvinfo : EIATTR_CUDA_API_VERSION
	.align		4
        /*0000*/ 	.byte	0x04, 0x37
        /*0002*/ 	.short	(.L_11 - .L_10)
.L_10:
        /*0004*/ 	.word	0x0000007c


	//----- nvinfo : EIATTR_KPARAM_INFO
	.align		4
.L_11:
        /*0008*/ 	.byte	0x04, 0x17
        /*000a*/ 	.short	(.L_13 - .L_12)
.L_12:
        /*000c*/ 	.word	0x00000000
        /*0010*/ 	.short	0x0007
        /*0012*/ 	.short	0x0038
        /*0014*/ 	.byte	0x00, 0xf0, 0x11, 0x00


	//----- nvinfo : EIATTR_KPARAM_INFO
	.align		4
.L_13:
        /*0018*/ 	.byte	0x04, 0x17
        /*001a*/ 	.short	(.L_15 - .L_14)
.L_14:
        /*001c*/ 	.word	0x00000000
        /*0020*/ 	.short	0x0006
        /*0022*/ 	.short	0x0030
        /*0024*/ 	.byte	0x00, 0xf4, 0x21, 0x00


	//----- nvinfo : EIATTR_KPARAM_INFO
	.align		4
.L_15:
        /*0028*/ 	.byte	0x04, 0x17
        /*002a*/ 	.short	(.L_17 - .L_16)
.L_16:
        /*002c*/ 	.word	0x00000000
        /*0030*/ 	.short	0x0005
        /*0032*/ 	.short	0x0028
        /*0034*/ 	.byte	0x00, 0xf4, 0x21, 0x00


	//----- nvinfo : EIATTR_KPARAM_INFO
	.align		4
.L_17:
        /*0038*/ 	.byte	0x04, 0x17
        /*003a*/ 	.short	(.L_19 - .L_18)
.L_18:
        /*003c*/ 	.word	0x00000000
        /*0040*/ 	.short	0x0004
        /*0042*/ 	.short	0x0020
        /*0044*/ 	.byte	0x00, 0xf4, 0x21, 0x00


	//----- nvinfo : EIATTR_KPARAM_INFO
	.align		4
.L_19:
        /*0048*/ 	.byte	0x04, 0x17
        /*004a*/ 	.short	(.L_21 - .L_20)
.L_20:
        /*004c*/ 	.word	0x00000000
        /*0050*/ 	.short	0x0003
        /*0052*/ 	.short	0x0018
        /*0054*/ 	.byte	0x00, 0xf4, 0x21, 0x00


	//----- nvinfo : EIATTR_KPARAM_INFO
	.align		4
.L_21:
        /*0058*/ 	.byte	0x04, 0x17
        /*005a*/ 	.short	(.L_23 - .L_22)
.L_22:
        /*005c*/ 	.word	0x00000000
        /*0060*/ 	.short	0x0002
        /*0062*/ 	.short	0x0010
        /*0064*/ 	.byte	0x00, 0xf4, 0x21, 0x00


	//----- nvinfo : EIATTR_KPARAM_INFO
	.align		4
.L_23:
        /*0068*/ 	.byte	0x04, 0x17
        /*006a*/ 	.short	(.L_25 - .L_24)
.L_24:
        /*006c*/ 	.word	0x00000000
        /*0070*/ 	.short	0x0001
        /*0072*/ 	.short	0x0008
        /*0074*/ 	.byte	0x00, 0xf4, 0x21, 0x00


	//----- nvinfo : EIATTR_KPARAM_INFO
	.align		4
.L_25:
        /*0078*/ 	.byte	0x04, 0x17
        /*007a*/ 	.short	(.L_27 - .L_26)
.L_26:
        /*007c*/ 	.word	0x00000000
        /*0080*/ 	.short	0x0000
        /*0082*/ 	.short	0x0000
        /*0084*/ 	.byte	0x00, 0xf4, 0x21, 0x00


	//----- nvinfo : EIATTR_SPARSE_MMA_MASK
	.align		4
.L_27:
        /*0088*/ 	.byte	0x03, 0x50
        /*008a*/ 	.short	0x0000


	//----- nvinfo : EIATTR_MAXREG_COUNT
	.align		4
        /*008c*/ 	.byte	0x03, 0x1b
        /*008e*/ 	.short	0x00ff


	//----- nvinfo : EIATTR_EXIT_INSTR_OFFSETS
	.align		4
        /*0090*/ 	.byte	0x04, 0x1c
        /*0092*/ 	.short	(.L_29 - .L_28)


	//   ....[0]....
.L_28:
        /*0094*/ 	.word	0x000014e0


	//----- nvinfo : EIATTR_REQNTID
	.align		4
.L_29:
        /*0098*/ 	.byte	0x04, 0x10
        /*009a*/ 	.short	(.L_31 - .L_30)
.L_30:
        /*009c*/ 	.word	0x00000080
        /*00a0*/ 	.word	0x00000001
        /*00a4*/ 	.word	0x00000001


	//----- nvinfo : EIATTR_CBANK_PARAM_SIZE
	.align		4
.L_31:
        /*00a8*/ 	.byte	0x03, 0x19
        /*00aa*/ 	.short	0x003c


	//----- nvinfo : EIATTR_PARAM_CBANK
	.align		4
        /*00ac*/ 	.byte	0x04, 0x0a
        /*00ae*/ 	.short	(.L_33 - .L_32)
	.align		4
.L_32:
        /*00b0*/ 	.word	index@(.nv.constant0.triton_poi_fused__native_batch_norm_legit_no_training_convolution_elu_15)
        /*00b4*/ 	.short	0x0210
        /*00b6*/ 	.short	0x003c


	//----- nvinfo : EIATTR_SW_WAR
	.align		4
.L_33:
        /*00b8*/ 	.byte	0x04, 0x36
        /*00ba*/ 	.short	(.L_35 - .L_34)
.L_34:
        /*00bc*/ 	.word	0x00000008
.L_35:


//--------------------- .nv.callgraph             --------------------------
	.section	.nv.callgraph,"",@"SHT_CUDA_CALLGRAPH"
	.align	4
	.sectionentsize	8
	.align		4
        /*0000*/ 	.word	0x00000000
	.align		4
        /*0004*/ 	.word	0xffffffff
	.align		4
        /*0008*/ 	.word	0x00000000
	.align		4
        /*000c*/ 	.word	0xfffffffe
	.align		4
        /*0010*/ 	.word	0x00000000
	.align		4
        /*0014*/ 	.word	0xfffffffd
	.align		4
        /*0018*/ 	.word	0x00000000
	.align		4
        /*001c*/ 	.word	0xfffffffc


//--------------------- .nv.constant4             --------------------------
	.section	.nv.constant4,"a",@progbits
	.align	8
	.align		8
.nv.constant4:
        /*0000*/ 	.dword	_$_str
	.align		8
        /*0008*/ 	.dword	_$_str_$_2


//--------------------- .text.triton_poi_fused__native_batch_norm_legit_no_training_convolution_elu_15 --------------------------
	.section	.text.triton_poi_fused__native_batch_norm_legit_no_training_convolution_elu_15,"ax",@progbits
	.align	128
        .global         triton_poi_fused__native_batch_norm_legit_no_training_convolution_elu_15
        .type           triton_poi_fused__native_batch_norm_legit_no_training_convolution_elu_15,@function
        .size           triton_poi_fused__native_batch_norm_legit_no_training_convolution_elu_15,(.L_x_1 - triton_poi_fused__native_batch_norm_legit_no_training_convolution_elu_15)
        .other          triton_poi_fused__native_batch_norm_legit_no_training_convolution_elu_15,@"STO_CUDA_ENTRY STV_DEFAULT"
triton_poi_fused__native_batch_norm_legit_no_training_convolution_elu_15:
.text.triton_poi_fused__native_batch_norm_legit_no_training_convolution_elu_15:
[----:B------:R-:W-:Y:S01]  /*0000*/  LDC R1, c[0x0][0x28] ;  /* 0x00000a00ff017b82 */ /* 0x000fe20000000800 */
[----:B------:R-:W1:Y:S01]  /*0010*/  S2R R0, SR_TID.X ;  /* 0x0000000000007919 */ /* 0x000e620000002100 */
[----:B------:R-:W-:-:S06]  /*0020*/  ULDC.64 UR4, c[0x0][0x208] ;  /* 0x0000820000047ab9 */ /* 0x000fcc0000000a00 */
[----:B------:R-:W2:Y:S01]  /*0030*/  LDC.64 R22, c[0x0][0x220] ;  /* 0x00008800ff167b82 */ /* 0x000ea20000000a00 */
[----:B------:R-:W3:Y:S07]  /*0040*/  S2R R5, SR_CTAID.X ;  /* 0x0000000000057919 */ /* 0x000eee0000002500 */
[----:B------:R-:W4:Y:S08]  /*0050*/  LDC.64 R16, c[0x0][0x210] ;  /* 0x00008400ff107b82 */ /* 0x000f300000000a00 */
[----:B------:R-:W5:Y:S08]  /*0060*/  LDC.64 R20, c[0x0][0x228] ;  /* 0x00008a00ff147b82 */ /* 0x000f700000000a00 */
[----:B------:R-:W2:Y:S01]  /*0070*/  LDC.64 R14, c[0x0][0x238] ;  /* 0x00008e00ff0e7b82 */ /* 0x000ea20000000a00 */
[----:B-1----:R-:W-:-:S07]  /*0080*/  SHF.L.U32 R0, R0, 0x2, RZ ;  /* 0x0000000200007819 */ /* 0x002fce00000006ff */
[----:B------:R-:W1:Y:S01]  /*0090*/  LDC.64 R12, c[0x0][0x240] ;  /* 0x00009000ff0c7b82 */ /* 0x000e620000000a00 */
[----:B---3--:R-:W-:Y:S02]  /*00a0*/  SHF.R.S32.HI R3, RZ, 0x15, R5 ;  /* 0x00000015ff037819 */ /* 0x008fe40000011405 */
[----:B------:R-:W-:Y:S02]  /*00b0*/  LOP3.LUT R0, R0, 0x1fc, RZ, 0xc0, !PT ;  /* 0x000001fc00007812 */ /* 0x000fe400078ec0ff */
[----:B------:R-:W-:Y:S02]  /*00c0*/  SGXT R3, R3, 0x1 ;  /* 0x000000010303781a */ /* 0x000fe40000000200 */
[----:B------:R-:W-:Y:S02]  /*00d0*/  LEA R2, R5, R0, 0xa ;  /* 0x0000000005027211 */ /* 0x000fe400078e50ff */
[----:B------:R-:W3:Y:S02]  /*00e0*/  LDC.64 R4, c[0x0][0x230] ;  /* 0x00008c00ff047b82 */ /* 0x000ee40000000a00 */
[----:B------:R-:W-:-:S04]  /*00f0*/  LEA.HI R0, R3, R2, RZ, 0xc ;  /* 0x0000000203007211 */ /* 0x000fc800078f60ff */
[----:B------:R-:W-:-:S04]  /*0100*/  SHF.R.S32.HI R19, RZ, 0xc, R0 ;  /* 0x0000000cff137819 */ /* 0x000fc80000011400 */
[----:B------:R-:W-:-:S04]  /*0110*/  LEA.HI R3, R19, R19, RZ, 0x7 ;  /* 0x0000001313037211 */ /* 0x000fc800078f38ff */
[----:B------:R-:W-:-:S04]  /*0120*/  LOP3.LUT R6, R3, 0xffffff80, RZ, 0xc0, !PT ;  /* 0xffffff8003067812 */ /* 0x000fc800078ec0ff */
[----:B------:R-:W-:-:S05]  /*0130*/  IADD3 R19, R19, -R6, RZ ;  /* 0x8000000613137210 */ /* 0x000fca0007ffe0ff */
[----:B---3--:R-:W-:-:S05]  /*0140*/  IMAD.WIDE R6, R19, 0x4, R4 ;  /* 0x0000000413067825 */ /* 0x008fca00078e0204 */
[----:B------:R-:W3:Y:S01]  /*0150*/  LDG.E.EL R3, desc[UR4][R6.64] ;  /* 0x0000000406037981 */ /* 0x000ee2000c2e1900 */
[----:B------:R-:W-:-:S04]  /*0160*/  IADD3 R0, R0, 0x200, RZ ;  /* 0x0000020000007810 */ /* 0x000fc80007ffe0ff */
[----:B------:R-:W-:-:S04]  /*0170*/  SHF.R.S32.HI R0, RZ, 0xc, R0 ;  /* 0x0000000cff007819 */ /* 0x000fc80000011400 */
[----:B------:R-:W-:-:S04]  /*0180*/  LEA.HI R8, R0, R0, RZ, 0x7 ;  /* 0x0000000000087211 */ /* 0x000fc800078f38ff */
[----:B------:R-:W-:-:S04]  /*0190*/  LOP3.LUT R25, R8, 0xffffff80, RZ, 0xc0, !PT ;  /* 0xffffff8008197812 */ /* 0x000fc800078ec0ff */
[----:B------:R-:W-:-:S05]  /*01a0*/  IADD3 R25, R0, -R25, RZ ;  /* 0x8000001900197210 */ /* 0x000fca0007ffe0ff */
[----:B------:R-:W-:-:S06]  /*01b0*/  IMAD.WIDE R10, R25, 0x4, R4 ;  /* 0x00000004190a7825 */ /* 0x000fcc00078e0204 */
[----:B------:R-:W3:Y:S01]  /*01c0*/  LDG.E.EL R11, desc[UR4][R10.64] ;  /* 0x000000040a0b7981 */ /* 0x000ee2000c2e1900 */
[----:B--2---:R-:W-:-:S04]  /*01d0*/  IMAD.WIDE R28, R19, 0x4, R22 ;  /* 0x00000004131c7825 */ /* 0x004fc800078e0216 */
[----:B----4-:R-:W-:-:S04]  /*01e0*/  IMAD.WIDE R16, R2, 0x4, R16 ;  /* 0x0000000402107825 */ /* 0x010fc800078e0210 */
[C---:B-----5:R-:W-:Y:S01]  /*01f0*/  IMAD.WIDE R8, R19.reuse, 0x4, R20 ;  /* 0x0000000413087825 */ /* 0x060fe200078e0214 */
[----:B0-----:R0:W2:Y:S04]  /*0200*/  LDG.E.EL R10, desc[UR4][R28.64] ;  /* 0x000000041c0a7981 */ /* 0x0010a8000c2e1900 */
[----:B------:R-:W2:Y:S01]  /*0210*/  LDG.E.128 R4, desc[UR4][R16.64] ;  /* 0x0000000410047981 */ /* 0x000ea2000c1e1d00 */
[----:B------:R-:W-:-:S03]  /*0220*/  IMAD.WIDE R26, R19, 0x4, R14 ;  /* 0x00000004131a7825 */ /* 0x000fc600078e020e */
[----:B------:R-:W4:Y:S01]  /*0230*/  LDG.E.EL R8, desc[UR4][R8.64] ;  /* 0x0000000408087981 */ /* 0x000f22000c2e1900 */
[----:B-1----:R-:W-:-:S05]  /*0240*/  IMAD.WIDE R18, R19, 0x4, R12 ;  /* 0x0000000413127825 */ /* 0x002fca00078e020c */
[----:B------:R1:W5:Y:S04]  /*0250*/  LDG.E.EL R0, desc[UR4][R18.64] ;  /* 0x0000000412007981 */ /* 0x000368000c2e1900 */
[----:B------:R-:W5:Y:S01]  /*0260*/  LDG.E.EL R9, desc[UR4][R26.64] ;  /* 0x000000041a097981 */ /* 0x000f62000c2e1900 */
[----:B------:R-:W-:-:S06]  /*0270*/  IMAD.WIDE R22, R25, 0x4, R22 ;  /* 0x0000000419167825 */ /* 0x000fcc00078e0216 */
[----:B------:R0:W5:Y:S01]  /*0280*/  LDG.E.EL R23, desc[UR4][R22.64] ;  /* 0x0000000416177981 */ /* 0x000162000c2e1900 */
[----:B------:R-:W-:-:S06]  /*0290*/  IMAD.WIDE R20, R25, 0x4, R20 ;  /* 0x0000000419147825 */ /* 0x000fcc00078e0214 */
[----:B------:R0:W5:Y:S01]  /*02a0*/  LDG.E.EL R20, desc[UR4][R20.64] ;  /* 0x0000000414147981 */ /* 0x000162000c2e1900 */
[----:B------:R-:W-:-:S04]  /*02b0*/  IMAD.WIDE R12, R25, 0x4, R12 ;  /* 0x00000004190c7825 */ /* 0x000fc800078e020c */
[----:B---3--:R-:W-:-:S04]  /*02c0*/  FADD R3, R3, 9.9999997473787516356e-06 ;  /* 0x3727c5ac03037421 */ /* 0x008fc80000000000 */
[----:B0-----:R-:W0:Y:S02]  /*02d0*/  MUFU.SQRT R28, R3 ;  /* 0x00000003001c7308 */ /* 0x001e240000002000 */
[C---:B0-----:R-:W-:Y:S02]  /*02e0*/  FSETP.GT.AND P0, PT, R28.reuse, 8.50705917302346158658e+37, PT ;  /* 0x7e8000001c00780b */ /* 0x041fe40003f04000 */
[----:B------:R-:W-:-:S11]  /*02f0*/  FSETP.GEU.AND P1, PT, R28, 1.175494350822287508e-38, PT ;  /* 0x008000001c00780b */ /* 0x000fd60003f2e000 */
[----:B------:R-:W-:Y:S01]  /*0300*/  @P0 FMUL R28, R28, 0.25 ;  /* 0x3e8000001c1c0820 */ /* 0x000fe20000400000 */
[----:B------:R-:W-:Y:S01]  /*0310*/  FADD R24, R11, 9.9999997473787516356e-06 ;  /* 0x3727c5ac0b187421 */ /* 0x000fe20000000000 */
[----:B------:R-:W-:Y:S02]  /*0320*/  HFMA2.MMA R11, -RZ, RZ, 1.625, 0 ;  /* 0x3e800000ff0b7435 */ /* 0x000fe400000001ff */
[----:B------:R-:W-:-:S06]  /*0330*/  @!P1 FMUL R28, R28, 16777216 ;  /* 0x4b8000001c1c9820 */ /* 0x000fcc0000400000 */
[----:B------:R-:W0:Y:S02]  /*0340*/  MUFU.RCP R28, R28 ;  /* 0x0000001c001c7308 */ /* 0x000e240000001000 */
[----:B-1----:R-:W-:Y:S01]  /*0350*/  FSEL R19, R11, 1, P0 ;  /* 0x3f8000000b137808 */ /* 0x002fe20000000000 */
[----:B--2---:R-:W-:-:S04]  /*0360*/  FADD R4, R4, R10 ;  /* 0x0000000a04047221 */ /* 0x004fc80000000000 */
[----:B------:R-:W-:Y:S01]  /*0370*/  @!P1 FMUL R19, R19, 16777216 ;  /* 0x4b80000013139820 */ /* 0x000fe20000400000 */
[----:B------:R-:W1:Y:S01]  /*0380*/  MUFU.SQRT R24, R24 ;  /* 0x0000001800187308 */ /* 0x000e620000002000 */
[----:B----4-:R-:W-:Y:S02]  /*0390*/  FADD R3, -R8, R4 ;  /* 0x0000000408037221 */ /* 0x010fe40000000100 */
[----:B0-----:R-:W-:-:S04]  /*03a0*/  FMUL R18, R28, R19 ;  /* 0x000000131c127220 */ /* 0x001fc80000400000 */
[----:B------:R-:W-:-:S04]  /*03b0*/  FMUL R3, R3, R18 ;  /* 0x0000001203037220 */ /* 0x000fc80000400000 */
[----:B-----5:R-:W-:Y:S01]  /*03c0*/  FFMA R3, R9, R3, R0 ;  /* 0x0000000309037223 */ /* 0x020fe20000000000 */
[----:B-1----:R-:W-:-:S03]  /*03d0*/  FSETP.GT.AND P0, PT, R24, 8.50705917302346158658e+37, PT ;  /* 0x7e8000001800780b */ /* 0x002fc60003f04000 */
[----:B------:R-:W-:Y:S01]  /*03e0*/  FMUL R28, R3, 1.4426950216293334961 ;  /* 0x3fb8aa3b031c7820 */ /* 0x000fe20000400000 */
[----:B------:R-:W-:Y:S01]  /*03f0*/  FSETP.GEU.AND P1, PT, R24, 1.175494350822287508e-38, PT ;  /* 0x008000001800780b */ /* 0x000fe20003f2e000 */
[--C-:B------:R-:W-:Y:S01]  /*0400*/  FADD R5, R5, R10.reuse ;  /* 0x0000000a05057221 */ /* 0x100fe20000000000 */
[--C-:B------:R-:W-:Y:S01]  /*0410*/  FADD R6, R6, R10.reuse ;  /* 0x0000000a06067221 */ /* 0x100fe20000000000 */
[----:B------:R-:W-:Y:S02]  /*0420*/  FADD R7, R7, R10 ;  /* 0x0000000a07077221 */ /* 0x000fe40000000000 */
[----:B------:R-:W0:Y:S01]  /*0430*/  FRND R28, R28 ;  /* 0x0000001c001c7307 */ /* 0x000e220000201000 */
[C---:B------:R-:W-:Y:S01]  /*0440*/  FADD R19, -R8.reuse, R6 ;  /* 0x0000000608137221 */ /* 0x040fe20000000100 */
[C---:B------:R-:W-:Y:S01]  /*0450*/  FADD R29, -R8.reuse, R5 ;  /* 0x00000005081d7221 */ /* 0x040fe20000000100 */
[----:B------:R-:W-:Y:S01]  /*0460*/  FADD R27, -R8, R7 ;  /* 0x00000007081b7221 */ /* 0x000fe20000000100 */
[----:B------:R-:W-:Y:S01]  /*0470*/  @P0 FMUL R24, R24, 0.25 ;  /* 0x3e80000018180820 */ /* 0x000fe20000400000 */
[----:B------:R-:W-:-:S03]  /*0480*/  FADD.FTZ R8, |R3|, -RZ ;  /* 0x800000ff03087221 */ /* 0x000fc60000010200 */
[----:B------:R-:W-:Y:S02]  /*0490*/  @!P1 FMUL R24, R24, 16777216 ;  /* 0x4b80000018189820 */ /* 0x000fe40000400000 */
[----:B------:R-:W-:Y:S01]  /*04a0*/  FSETP.GEU.AND P2, PT, R8, 0.40999999642372131348, PT ;  /* 0x3ed1eb850800780b */ /* 0x000fe20003f4e000 */
[-C--:B------:R-:W-:Y:S01]  /*04b0*/  FMUL R27, R27, R18.reuse ;  /* 0x000000121b1b7220 */ /* 0x080fe20000400000 */
[-C--:B------:R-:W-:Y:S01]  /*04c0*/  FMUL R10, R19, R18.reuse ;  /* 0x00000012130a7220 */ /* 0x080fe20000400000 */
[----:B------:R-:W-:Y:S01]  /*04d0*/  FMUL R19, R29, R18 ;  /* 0x000000121d137220 */ /* 0x000fe20000400000 */
[----:B------:R-:W1:Y:S01]  /*04e0*/  MUFU.RCP R24, R24 ;  /* 0x0000001800187308 */ /* 0x000e620000001000 */
[----:B0-----:R-:W-:Y:S02]  /*04f0*/  FSEL R28, R28, RZ, P2 ;  /* 0x000000ff1c1c7208 */ /* 0x001fe40001000000 */
[----:B------:R-:W-:Y:S01]  /*0500*/  FSEL R29, R11, 1, P0 ;  /* 0x3f8000000b1d7808 */ /* 0x000fe20000000000 */
[C-C-:B------:R-:W-:Y:S01]  /*0510*/  FFMA R11, R9.reuse, R27, R0.reuse ;  /* 0x0000001b090b7223 */ /* 0x140fe20000000000 */
[C-C-:B------:R-:W-:Y:S01]  /*0520*/  FFMA R10, R9.reuse, R10, R0.reuse ;  /* 0x0000000a090a7223 */ /* 0x140fe20000000000 */
[----:B------:R-:W-:Y:S01]  /*0530*/  FFMA.FTZ R27, -R28, 0.693145751953125, R3 ;  /* 0x3f3172001c1b7823 */ /* 0x000fe20000010103 */
[----:B------:R-:W-:Y:S01]  /*0540*/  FFMA R9, R9, R19, R0 ;  /* 0x0000001309097223 */ /* 0x000fe20000000000 */
[----:B------:R-:W-:-:S02]  /*0550*/  MOV R0, 0x3ab5ebe6 ;  /* 0x3ab5ebe600007802 */ /* 0x000fc40000000f00 */
[----:B------:R-:W-:Y:S01]  /*0560*/  FFMA.FTZ R27, -R28, 1.428606765330187045e-06, R27 ;  /* 0x35bfbe8e1c1b7823 */ /* 0x000fe2000001011b */
[----:B------:R-:W-:-:S03]  /*0570*/  @!P1 FMUL R29, R29, 16777216 ;  /* 0x4b8000001d1d9820 */ /* 0x000fc60000400000 */
[----:B------:R-:W-:Y:S01]  /*0580*/  FFMA.FTZ R18, R27, R0, 0.0083824126049876213074 ;  /* 0x3c0956631b127423 */ /* 0x000fe20000010000 */
[----:B-1----:R-:W-:-:S03]  /*0590*/  FMUL R19, R24, R29 ;  /* 0x0000001d18137220 */ /* 0x002fc60000400000 */
[----:B------:R-:W-:-:S04]  /*05a0*/  FFMA.FTZ R24, R27, R18, 0.041667830199003219604 ;  /* 0x3d2aabe31b187423 */ /* 0x000fc80000010012 */
[----:B------:R-:W-:-:S04]  /*05b0*/  FFMA.FTZ R24, R27, R24, 0.16666397452354431152 ;  /* 0x3e2aa9f61b187423 */ /* 0x000fc80000010018 */
[----:B------:R-:W-:Y:S01]  /*05c0*/  FFMA.FTZ R24, R27, R24, 0.49999994039535522461 ;  /* 0x3efffffe1b187423 */ /* 0x000fe20000010018 */
[----:B------:R-:W-:-:S03]  /*05d0*/  FSETP.NEU.AND P2, PT, R28, 128, PT ;  /* 0x430000001c00780b */ /* 0x000fc60003f4d000 */
[----:B------:R-:W-:Y:S01]  /*05e0*/  FMUL R24, R27, R24 ;  /* 0x000000181b187220 */ /* 0x000fe20000400000 */
[----:B------:R-:W-:-:S03]  /*05f0*/  FSEL R8, R28, 127, P2 ;  /* 0x42fe00001c087808 */ /* 0x000fc60001000000 */
[----:B------:R-:W-:Y:S01]  /*0600*/  FFMA.FTZ R27, R27, R24, R27 ;  /* 0x000000181b1b7223 */ /* 0x000fe2000001001b */
[C---:B------:R-:W-:Y:S01]  /*0610*/  FMUL R24, R9.reuse, 1.4426950216293334961 ;  /* 0x3fb8aa3b09187820 */ /* 0x040fe20000400000 */
[----:B------:R-:W0:Y:S01]  /*0620*/  MUFU.EX2 R18, R8 ;  /* 0x0000000800127308 */ /* 0x000e220000000800 */
[----:B------:R-:W-:-:S07]  /*0630*/  FADD.FTZ R26, |R9|, -RZ ;  /* 0x800000ff091a7221 */ /* 0x000fce0000010200 */
[----:B------:R-:W1:Y:S01]  /*0640*/  FRND R24, R24 ;  /* 0x0000001800187307 */ /* 0x000e620000201000 */
[----:B------:R-:W-:Y:S01]  /*0650*/  FSETP.GEU.AND P0, PT, R26, 0.40999999642372131348, PT ;  /* 0x3ed1eb851a00780b */ /* 0x000fe20003f0e000 */
[----:B0-----:R-:W-:-:S04]  /*0660*/  FADD R29, R18, -1 ;  /* 0xbf800000121d7421 */ /* 0x001fc80000000000 */
[----:B------:R-:W-:Y:S01]  /*0670*/  FFMA.FTZ R18, R18, R27, R29 ;  /* 0x0000001b12127223 */ /* 0x000fe2000001001d */
[----:B-1----:R-:W-:-:S05]  /*0680*/  FSEL R8, R24, RZ, P0 ;  /* 0x000000ff18087208 */ /* 0x002fca0000000000 */
[----:B------:R-:W-:-:S04]  /*0690*/  FFMA.FTZ R27, -R8, 0.693145751953125, R9 ;  /* 0x3f317200081b7823 */ /* 0x000fc80000010109 */
[----:B------:R-:W-:-:S04]  /*06a0*/  FFMA.FTZ R27, -R8, 1.428606765330187045e-06, R27 ;  /* 0x35bfbe8e081b7823 */ /* 0x000fc8000001011b */
[----:B------:R-:W-:Y:S01]  /*06b0*/  FFMA.FTZ R24, R27, R0, 0.0083824126049876213074 ;  /* 0x3c0956631b187423 */ /* 0x000fe20000010000 */
[----:B------:R-:W-:-:S03]  /*06c0*/  FSETP.NEU.AND P6, PT, R8, 128, PT ;  /* 0x430000000800780b */ /* 0x000fc60003fcd000 */
[----:B------:R-:W-:Y:S01]  /*06d0*/  FFMA.FTZ R29, R27, R24, 0.041667830199003219604 ;  /* 0x3d2aabe31b1d7423 */ /* 0x000fe20000010018 */
[----:B------:R-:W-:-:S03]  /*06e0*/  FSEL R26, R8, 127, P6 ;  /* 0x42fe0000081a7808 */ /* 0x000fc60003000000 */
[C---:B------:R-:W-:Y:S01]  /*06f0*/  FFMA.FTZ R29, R27.reuse, R29, 0.16666397452354431152 ;  /* 0x3e2aa9f61b1d7423 */ /* 0x040fe2000001001d */
[----:B------:R-:W0:Y:S03]  /*0700*/  MUFU.EX2 R24, R26 ;  /* 0x0000001a00187308 */ /* 0x000e260000000800 */
[----:B------:R-:W-:-:S04]  /*0710*/  FFMA.FTZ R22, R27, R29, 0.49999994039535522461 ;  /* 0x3efffffe1b167423 */ /* 0x000fc8000001001d */
[----:B------:R-:W-:-:S04]  /*0720*/  FMUL R22, R27, R22 ;  /* 0x000000161b167220 */ /* 0x000fc80000400000 */
[----:B------:R-:W-:Y:S01]  /*0730*/  FFMA.FTZ R27, R27, R22, R27 ;  /* 0x000000161b1b7223 */ /* 0x000fe2000001001b */
[----:B------:R-:W-:Y:S01]  /*0740*/  FMUL R22, R10, 1.4426950216293334961 ;  /* 0x3fb8aa3b0a167820 */ /* 0x000fe20000400000 */
[----:B0-----:R-:W-:-:S05]  /*0750*/  FADD R21, R24, -1 ;  /* 0xbf80000018157421 */ /* 0x001fca0000000000 */
[----:B------:R-:W0:Y:S01]  /*0760*/  FRND R22, R22 ;  /* 0x0000001600167307 */ /* 0x000e220000201000 */
[----:B------:R-:W-:Y:S01]  /*0770*/  FFMA.FTZ R24, R24, R27, R21 ;  /* 0x0000001b18187223 */ /* 0x000fe20000010015 */
[----:B------:R-:W-:Y:S01]  /*0780*/  FADD.FTZ R21, |R10|, -RZ ;  /* 0x800000ff0a157221 */ /* 0x000fe20000010200 */
[----:B------:R-:W-:-:S04]  /*0790*/  IMAD.WIDE R26, R25, 0x4, R14 ;  /* 0x00000004191a7825 */ /* 0x000fc800078e020e */
[----:B------:R-:W-:Y:S02]  /*07a0*/  FSETP.GEU.AND P0, PT, R21, 0.40999999642372131348, PT ;  /* 0x3ed1eb851500780b */ /* 0x000fe40003f0e000 */
[----:B------:R1:W2:Y:S02]  /*07b0*/  LDG.E.EL R21, desc[UR4][R26.64] ;  /* 0x000000041a157981 */ /* 0x0002a4000c2e1900 */
[----:B0-----:R-:W-:-:S05]  /*07c0*/  FSEL R15, R22, RZ, P0 ;  /* 0x000000ff160f7208 */ /* 0x001fca0000000000 */
[----:B------:R-:W-:-:S04]  /*07d0*/  FFMA.FTZ R14, -R15, 0.693145751953125, R10 ;  /* 0x3f3172000f0e7823 */ /* 0x000fc8000001010a */
[----:B------:R-:W-:-:S04]  /*07e0*/  FFMA.FTZ R25, -R15, 1.428606765330187045e-06, R14 ;  /* 0x35bfbe8e0f197823 */ /* 0x000fc8000001010e */
[----:B------:R-:W-:Y:S01]  /*07f0*/  FFMA.FTZ R29, R25, R0, 0.0083824126049876213074 ;  /* 0x3c095663191d7423 */ /* 0x000fe20000010000 */
[----:B------:R-:W-:-:S03]  /*0800*/  FSETP.NEU.AND P0, PT, R15, 128, PT ;  /* 0x430000000f00780b */ /* 0x000fc60003f0d000 */
[----:B------:R-:W-:Y:S01]  /*0810*/  FFMA.FTZ R22, R25, R29, 0.041667830199003219604 ;  /* 0x3d2aabe319167423 */ /* 0x000fe2000001001d */
[----:B------:R-:W-:-:S03]  /*0820*/  FSEL R14, R15, 127, P0 ;  /* 0x42fe00000f0e7808 */ /* 0x000fc60000000000 */
[----:B------:R-:W-:Y:S01]  /*0830*/  FFMA.FTZ R22, R25, R22, 0.16666397452354431152 ;  /* 0x3e2aa9f619167423 */ /* 0x000fe20000010016 */
[----:B------:R-:W-:-:S03]  /*0840*/  FMUL R29, R11, 1.4426950216293334961 ;  /* 0x3fb8aa3b0b1d7820 */ /* 0x000fc60000400000 */
[C---:B------:R-:W-:Y:S01]  /*0850*/  FFMA.FTZ R22, R25.reuse, R22, 0.49999994039535522461 ;  /* 0x3efffffe19167423 */ /* 0x040fe20000010016 */
[----:B------:R-:W0:Y:S03]  /*0860*/  MUFU.EX2 R14, R14 ;  /* 0x0000000e000e7308 */ /* 0x000e260000000800 */
[----:B------:R-:W-:-:S05]  /*0870*/  FMUL R22, R25, R22 ;  /* 0x0000001619167220 */ /* 0x000fca0000400000 */
[----:B-1----:R-:W1:Y:S01]  /*0880*/  FRND R26, R29 ;  /* 0x0000001d001a7307 */ /* 0x002e620000201000 */
[----:B------:R-:W-:Y:S01]  /*0890*/  FFMA.FTZ R25, R25, R22, R25 ;  /* 0x0000001619197223 */ /* 0x000fe20000010019 */
[----:B------:R-:W-:-:S05]  /*08a0*/  FADD.FTZ R22, |R11|, -RZ ;  /* 0x800000ff0b167221 */ /* 0x000fca0000010200 */
[----:B------:R-:W-:Y:S01]  /*08b0*/  FSETP.GEU.AND P1, PT, R22, 0.40999999642372131348, PT ;  /* 0x3ed1eb851600780b */ /* 0x000fe20003f2e000 */
[----:B0-----:R-:W-:Y:S01]  /*08c0*/  FADD R27, R14, -1 ;  /* 0xbf8000000e1b7421 */ /* 0x001fe20000000000 */
[----:B------:R-:W-:Y:S01]  /*08d0*/  FSEL R28, R28, 127, P2 ;  /* 0x42fe00001c1c7808 */ /* 0x000fe20001000000 */
[----:B------:R0:W2:Y:S01]  /*08e0*/  LDG.E.EL R22, desc[UR4][R12.64] ;  /* 0x000000040c167981 */ /* 0x0000a2000c2e1900 */
[----:B-1----:R-:W-:Y:S01]  /*08f0*/  FSEL R26, R26, RZ, P1 ;  /* 0x000000ff1a1a7208 */ /* 0x002fe20000800000 */
[----:B------:R-:W-:-:S04]  /*0900*/  FFMA.FTZ R25, R14, R25, R27 ;  /* 0x000000190e197223 */ /* 0x000fc8000001001b */
[----:B------:R-:W-:-:S04]  /*0910*/  FFMA.FTZ R27, -R26, 0.693145751953125, R11 ;  /* 0x3f3172001a1b7823 */ /* 0x000fc8000001010b */
[C---:B------:R-:W-:Y:S01]  /*0920*/  FFMA.FTZ R27, -R26.reuse, 1.428606765330187045e-06, R27 ;  /* 0x35bfbe8e1a1b7823 */ /* 0x040fe2000001011b */
[----:B------:R-:W-:-:S03]  /*0930*/  FSETP.NEU.AND P1, PT, R26, 128, PT ;  /* 0x430000001a00780b */ /* 0x000fc60003f2d000 */
[C---:B------:R-:W-:Y:S01]  /*0940*/  FFMA.FTZ R14, R27.reuse, R0, 0.0083824126049876213074 ;  /* 0x3c0956631b0e7423 */ /* 0x040fe20000010000 */
[C---:B------:R-:W-:Y:S02]  /*0950*/  FSETP.GEU.AND P4, PT, R28.reuse, -25, PT ;  /* 0xc1c800001c00780b */ /* 0x040fe40003f8e000 */
[----:B------:R-:W-:Y:S01]  /*0960*/  FSETP.GT.AND P3, PT, R28, 128, PT ;  /* 0x430000001c00780b */ /* 0x000fe20003f64000 */
[----:B------:R-:W-:Y:S01]  /*0970*/  FFMA.FTZ R28, R27, R14, 0.041667830199003219604 ;  /* 0x3d2aabe31b1c7423 */ /* 0x000fe2000001000e */
[----:B------:R-:W-:-:S04]  /*0980*/  FSEL R14, R26, 127, P1 ;  /* 0x42fe00001a0e7808 */ /* 0x000fc80000800000 */
[----:B0-----:R-:W0:Y:S01]  /*0990*/  MUFU.EX2 R12, R14 ;  /* 0x0000000e000c7308 */ /* 0x001e220000000800 */
[----:B------:R-:W-:Y:S01]  /*09a0*/  FFMA.FTZ R28, R27, R28, 0.16666397452354431152 ;  /* 0x3e2aa9f61b1c7423 */ /* 0x000fe2000001001c */
[----:B------:R-:W-:Y:S01]  /*09b0*/  FSETP.NEU.AND P5, PT, R3, RZ, PT ;  /* 0x000000ff0300720b */ /* 0x000fe20003fad000 */
[----:B------:R-:W-:Y:S02]  /*09c0*/  @!P2 FADD R18, R18, R18 ;  /* 0x000000121212a221 */ /* 0x000fe40000000000 */
[C---:B------:R-:W-:Y:S01]  /*09d0*/  FFMA.FTZ R28, R27.reuse, R28, 0.49999994039535522461 ;  /* 0x3efffffe1b1c7423 */ /* 0x040fe2000001001c */
[----:B------:R-:W-:Y:S01]  /*09e0*/  FSEL R8, R8, 127, P6 ;  /* 0x42fe000008087808 */ /* 0x000fe20003000000 */
[----:B------:R-:W-:Y:S02]  /*09f0*/  @!P6 FADD R24, R24, R24 ;  /* 0x000000181818e221 */ /* 0x000fe40000000000 */
[----:B------:R-:W-:Y:S01]  /*0a00*/  FMUL R28, R27, R28 ;  /* 0x0000001c1b1c7220 */ /* 0x000fe20000400000 */
[----:B------:R-:W-:-:S02]  /*0a10*/  FSEL R18, R18, +INF , !P3 ;  /* 0x7f80000012127808 */ /* 0x000fc40005800000 */
[----:B------:R-:W-:Y:S01]  /*0a20*/  FSETP.GT.AND P3, PT, R8, 128, PT ;  /* 0x430000000800780b */ /* 0x000fe20003f64000 */
[----:B------:R-:W-:Y:S01]  /*0a30*/  FFMA.FTZ R27, R27, R28, R27 ;  /* 0x0000001c1b1b7223 */ /* 0x000fe2000001001b */
[----:B------:R-:W-:Y:S01]  /*0a40*/  FSEL R15, R15, 127, P0 ;  /* 0x42fe00000f0f7808 */ /* 0x000fe20000000000 */
[----:B0-----:R-:W-:Y:S01]  /*0a50*/  FADD R13, R12, -1 ;  /* 0xbf8000000c0d7421 */ /* 0x001fe20000000000 */
[----:B------:R-:W-:Y:S01]  /*0a60*/  FSETP.GEU.AND P2, PT, R8, -25, PT ;  /* 0xc1c800000800780b */ /* 0x000fe20003f4e000 */
[----:B------:R-:W-:Y:S01]  /*0a70*/  FADD R8, R3, R3 ;  /* 0x0000000303087221 */ /* 0x000fe20000000000 */
[----:B------:R-:W-:Y:S01]  /*0a80*/  @P5 FSEL R8, R18, -1, P4 ;  /* 0xbf80000012085808 */ /* 0x000fe20002000000 */
[----:B------:R-:W-:Y:S01]  /*0a90*/  FFMA.FTZ R27, R12, R27, R13 ;  /* 0x0000001b0c1b7223 */ /* 0x000fe2000001000d */
[----:B------:R-:W-:Y:S02]  /*0aa0*/  FSEL R24, R24, +INF , !P3 ;  /* 0x7f80000018187808 */ /* 0x000fe40005800000 */
[----:B------:R-:W-:-:S02]  /*0ab0*/  FSETP.GEU.AND P3, PT, R15, -25, PT ;  /* 0xc1c800000f00780b */ /* 0x000fc40003f6e000 */
[----:B------:R-:W-:Y:S02]  /*0ac0*/  FSETP.GT.AND P4, PT, R15, 128, PT ;  /* 0x430000000f00780b */ /* 0x000fe40003f84000 */
[----:B------:R-:W3:Y:S01]  /*0ad0*/  LDG.E.128 R12, desc[UR4][R16.64+0x800] ;  /* 0x00080004100c7981 */ /* 0x000ee2000c1e1d00 */
[C---:B------:R-:W-:Y:S01]  /*0ae0*/  FSETP.NEU.AND P6, PT, R9.reuse, RZ, PT ;  /* 0x000000ff0900720b */ /* 0x040fe20003fcd000 */
[----:B------:R-:W-:Y:S01]  /*0af0*/  FADD R18, R9, R9 ;  /* 0x0000000909127221 */ /* 0x000fe20000000000 */
[----:B------:R-:W-:Y:S01]  /*0b00*/  @!P0 FADD R25, R25, R25 ;  /* 0x0000001919198221 */ /* 0x000fe20000000000 */
[----:B------:R-:W-:Y:S02]  /*0b10*/  FSETP.NEU.AND P0, PT, R11, RZ, PT ;  /* 0x000000ff0b00720b */ /* 0x000fe40003f0d000 */
[----:B------:R-:W-:Y:S01]  /*0b20*/  FSEL R26, R26, 127, P1 ;  /* 0x42fe00001a1a7808 */ /* 0x000fe20000800000 */
[----:B------:R-:W-:-:S07]  /*0b30*/  @!P1 FADD R27, R27, R27 ;  /* 0x0000001b1b1b9221 */ /* 0x000fce0000000000 */
[----:B------:R-:W-:Y:S02]  /*0b40*/  @P6 FSEL R18, R24, -1, P2 ;  /* 0xbf80000018126808 */ /* 0x000fe40001000000 */
[----:B------:R-:W-:Y:S02]  /*0b50*/  FSETP.NEU.AND P6, PT, R10, RZ, PT ;  /* 0x000000ff0a00720b */ /* 0x000fe40003fcd000 */
[----:B------:R-:W-:Y:S02]  /*0b60*/  FSETP.GT.AND P5, PT, R26, 128, PT ;  /* 0x430000001a00780b */ /* 0x000fe40003fa4000 */
[----:B------:R-:W-:Y:S01]  /*0b70*/  FSEL R24, R25, +INF , !P4 ;  /* 0x7f80000019187808 */ /* 0x000fe20006000000 */
[----:B------:R-:W-:Y:S01]  /*0b80*/  FADD R25, R10, R10 ;  /* 0x0000000a0a197221 */ /* 0x000fe20000000000 */
[----:B------:R-:W-:Y:S02]  /*0b90*/  FSETP.GEU.AND P2, PT, R26, -25, PT ;  /* 0xc1c800001a00780b */ /* 0x000fe40003f4e000 */
[----:B------:R-:W-:-:S05]  /*0ba0*/  FSEL R27, R27, +INF , !P5 ;  /* 0x7f8000001b1b7808 */ /* 0x000fca0006800000 */
[----:B------:R-:W-:Y:S01]  /*0bb0*/  @P6 FSEL R25, R24, -1, P3 ;  /* 0xbf80000018196808 */ /* 0x000fe20001800000 */
[----:B------:R-:W-:Y:S01]  /*0bc0*/  FADD R24, R11, R11 ;  /* 0x0000000b0b187221 */ /* 0x000fe20000000000 */
[----:B------:R-:W-:Y:S02]  /*0bd0*/  @P0 FSEL R24, R27, -1, P2 ;  /* 0xbf8000001b180808 */ /* 0x000fe40001000000 */
[----:B------:R-:W-:-:S04]  /*0be0*/  FSETP.GT.AND P0, PT, R11, RZ, PT ;  /* 0x000000ff0b00720b */ /* 0x000fc80003f04000 */
[----:B------:R-:W-:Y:S01]  /*0bf0*/  FSEL R11, R11, R24, P0 ;  /* 0x000000180b0b7208 */ /* 0x000fe20000000000 */
[--C-:B---3--:R-:W-:Y:S01]  /*0c00*/  FADD R12, R12, R23.reuse ;  /* 0x000000170c0c7221 */ /* 0x108fe20000000000 */
[----:B------:R-:W-:-:S03]  /*0c10*/  FADD R14, R14, R23 ;  /* 0x000000170e0e7221 */ /* 0x000fc60000000000 */
[----:B------:R-:W-:Y:S01]  /*0c20*/  FADD R24, -R20, R12 ;  /* 0x0000000c14187221 */ /* 0x000fe20000000100 */
[--C-:B------:R-:W-:Y:S01]  /*0c30*/  FADD R13, R13, R23.reuse ;  /* 0x000000170d0d7221 */ /* 0x100fe20000000000 */
[----:B------:R-:W-:Y:S02]  /*0c40*/  FADD R15, R15, R23 ;  /* 0x000000170f0f7221 */ /* 0x000fe40000000000 */
[----:B------:R-:W-:Y:S01]  /*0c50*/  FMUL R23, R24, R19 ;  /* 0x0000001318177220 */ /* 0x000fe20000400000 */
[C---:B------:R-:W-:Y:S01]  /*0c60*/  FADD R26, -R20.reuse, R14 ;  /* 0x0000000e141a7221 */ /* 0x040fe20000000100 */
[C---:B------:R-:W-:Y:S01]  /*0c70*/  FADD R28, -R20.reuse, R13 ;  /* 0x0000000d141c7221 */ /* 0x040fe20000000100 */
[----:B------:R-:W-:Y:S01]  /*0c80*/  FADD R24, -R20, R15 ;  /* 0x0000000f14187221 */ /* 0x000fe20000000100 */
[----:B--2---:R-:W-:-:S03]  /*0c90*/  FFMA R20, R21, R23, R22 ;  /* 0x0000001715147223 */ /* 0x004fc60000000016 */
[-C--:B------:R-:W-:Y:S01]  /*0ca0*/  FMUL R29, R24, R19.reuse ;  /* 0x00000013181d7220 */ /* 0x080fe20000400000 */
[----:B------:R-:W-:Y:S01]  /*0cb0*/  FMUL R24, R20, 1.4426950216293334961 ;  /* 0x3fb8aa3b14187820 */ /* 0x000fe20000400000 */
[-C--:B------:R-:W-:Y:S01]  /*0cc0*/  FMUL R23, R26, R19.reuse ;  /* 0x000000131a177220 */ /* 0x080fe20000400000 */
[----:B------:R-:W-:-:S04]  /*0cd0*/  FMUL R27, R28, R19 ;  /* 0x000000131c1b7220 */ /* 0x000fc80000400000 */
[----:B------:R-:W0:Y:S01]  /*0ce0*/  FRND R24, R24 ;  /* 0x0000001800187307 */ /* 0x000e220000201000 */
[C-C-:B------:R-:W-:Y:S01]  /*0cf0*/  FFMA R19, R21.reuse, R23, R22.reuse ;  /* 0x0000001715137223 */ /* 0x140fe20000000016 */
[C-C-:B------:R-:W-:Y:S01]  /*0d00*/  FFMA R23, R21.reuse, R29, R22.reuse ;  /* 0x0000001d15177223 */ /* 0x140fe20000000016 */
[----:B------:R-:W-:Y:S01]  /*0d10*/  FFMA R21, R21, R27, R22 ;  /* 0x0000001b15157223 */ /* 0x000fe20000000016 */
[----:B------:R-:W-:-:S05]  /*0d20*/  FADD.FTZ R22, |R20|, -RZ ;  /* 0x800000ff14167221 */ /* 0x000fca0000010200 */
[----:B------:R-:W-:-:S04]  /*0d30*/  FSETP.GEU.AND P0, PT, R22, 0.40999999642372131348, PT ;  /* 0x3ed1eb851600780b */ /* 0x000fc80003f0e000 */
[----:B0-----:R-:W-:Y:S02]  /*0d40*/  FSEL R27, R24, RZ, P0 ;  /* 0x000000ff181b7208 */ /* 0x001fe40000000000 */
[----:B------:R-:W-:-:S03]  /*0d50*/  FSETP.GT.AND P0, PT, R10, RZ, PT ;  /* 0x000000ff0a00720b */ /* 0x000fc60003f04000 */
[C---:B------:R-:W-:Y:S01]  /*0d60*/  FFMA.FTZ R22, -R27.reuse, 0.693145751953125, R20 ;  /* 0x3f3172001b167823 */ /* 0x040fe20000010114 */
[----:B------:R-:W-:Y:S02]  /*0d70*/  FSEL R10, R10, R25, P0 ;  /* 0x000000190a0a7208 */ /* 0x000fe40000000000 */
[C---:B------:R-:W-:Y:S01]  /*0d80*/  FSETP.NEU.AND P0, PT, R27.reuse, 128, PT ;  /* 0x430000001b00780b */ /* 0x040fe20003f0d000 */
[----:B------:R-:W-:-:S03]  /*0d90*/  FFMA.FTZ R25, -R27, 1.428606765330187045e-06, R22 ;  /* 0x35bfbe8e1b197823 */ /* 0x000fc60000010116 */
[----:B------:R-:W-:Y:S01]  /*0da0*/  FSEL R22, R27, 127, P0 ;  /* 0x42fe00001b167808 */ /* 0x000fe20000000000 */
[----:B------:R-:W-:-:S04]  /*0db0*/  FFMA.FTZ R24, R25, R0, 0.0083824126049876213074 ;  /* 0x3c09566319187423 */ /* 0x000fc80000010000 */
[C---:B------:R-:W-:Y:S01]  /*0dc0*/  FFMA.FTZ R24, R25.reuse, R24, 0.041667830199003219604 ;  /* 0x3d2aabe319187423 */ /* 0x040fe20000010018 */
[----:B------:R-:W0:Y:S03]  /*0dd0*/  MUFU.EX2 R22, R22 ;  /* 0x0000001600167308 */ /* 0x000e260000000800 */
[----:B------:R-:W-:-:S04]  /*0de0*/  FFMA.FTZ R24, R25, R24, 0.16666397452354431152 ;  /* 0x3e2aa9f619187423 */ /* 0x000fc80000010018 */
[----:B------:R-:W-:-:S04]  /*0df0*/  FFMA.FTZ R24, R25, R24, 0.49999994039535522461 ;  /* 0x3efffffe19187423 */ /* 0x000fc80000010018 */
[----:B------:R-:W-:-:S04]  /*0e00*/  FMUL R24, R25, R24 ;  /* 0x0000001819187220 */ /* 0x000fc80000400000 */
[----:B------:R-:W-:Y:S01]  /*0e10*/  FFMA.FTZ R25, R25, R24, R25 ;  /* 0x0000001819197223 */ /* 0x000fe20000010019 */
[----:B0-----:R-:W-:-:S04]  /*0e20*/  FADD R29, R22, -1 ;  /* 0xbf800000161d7421 */ /* 0x001fc80000000000 */
[----:B------:R-:W-:Y:S01]  /*0e30*/  FFMA.FTZ R24, R22, R25, R29 ;  /* 0x0000001916187223 */ /* 0x000fe2000001001d */
[----:B------:R-:W-:-:S06]  /*0e40*/  FMUL R25, R19, 1.4426950216293334961 ;  /* 0x3fb8aa3b13197820 */ /* 0x000fcc0000400000 */
[----:B------:R-:W0:Y:S01]  /*0e50*/  FRND R25, R25 ;  /* 0x0000001900197307 */ /* 0x000e220000201000 */
[----:B------:R-:W-:Y:S01]  /*0e60*/  FADD.FTZ R26, |R19|, -RZ ;  /* 0x800000ff131a7221 */ /* 0x000fe20000010200 */
[----:B------:R-:W-:-:S04]  /*0e70*/  FSETP.NEU.AND P2, PT, R20, RZ, PT ;  /* 0x000000ff1400720b */ /* 0x000fc80003f4d000 */
[----:B------:R-:W-:Y:S02]  /*0e80*/  FSETP.GEU.AND P1, PT, R26, 0.40999999642372131348, PT ;  /* 0x3ed1eb851a00780b */ /* 0x000fe40003f2e000 */
[----:B------:R-:W-:Y:S01]  /*0e90*/  FSEL R27, R27, 127, P0 ;  /* 0x42fe00001b1b7808 */ /* 0x000fe20000000000 */
[----:B------:R-:W-:Y:S01]  /*0ea0*/  @!P0 FADD R24, R24, R24 ;  /* 0x0000001818188221 */ /* 0x000fe20000000000 */
[----:B0-----:R-:W-:Y:S02]  /*0eb0*/  FSEL R22, R25, RZ, P1 ;  /* 0x000000ff19167208 */ /* 0x001fe40000800000 */
[C---:B------:R-:W-:Y:S02]  /*0ec0*/  FSETP.GT.AND P0, PT, R27.reuse, 128, PT ;  /* 0x430000001b00780b */ /* 0x040fe40003f04000 */
[----:B------:R-:W-:Y:S01]  /*0ed0*/  FSETP.GEU.AND P1, PT, R27, -25, PT ;  /* 0xc1c800001b00780b */ /* 0x000fe20003f2e000 */
[----:B------:R-:W-:Y:S01]  /*0ee0*/  FFMA.FTZ R27, -R22, 0.693145751953125, R19 ;  /* 0x3f317200161b7823 */ /* 0x000fe20000010113 */
[----:B------:R-:W-:Y:S01]  /*0ef0*/  FSEL R24, R24, +INF , !P0 ;  /* 0x7f80000018187808 */ /* 0x000fe20004000000 */
[----:B------:R-:W-:-:S02]  /*0f00*/  FADD R25, R20, R20 ;  /* 0x0000001414197221 */ /* 0x000fc40000000000 */
[----:B------:R-:W-:Y:S01]  /*0f10*/  FFMA.FTZ R27, -R22, 1.428606765330187045e-06, R27 ;  /* 0x35bfbe8e161b7823 */ /* 0x000fe2000001011b */
[----:B------:R-:W-:-:S03]  /*0f20*/  @P2 FSEL R25, R24, -1, P1 ;  /* 0xbf80000018192808 */ /* 0x000fc60000800000 */
[----:B------:R-:W-:-:S04]  /*0f30*/  FFMA.FTZ R24, R27, R0, 0.0083824126049876213074 ;  /* 0x3c0956631b187423 */ /* 0x000fc80000010000 */
[----:B------:R-:W-:-:S04]  /*0f40*/  FFMA.FTZ R24, R27, R24, 0.041667830199003219604 ;  /* 0x3d2aabe31b187423 */ /* 0x000fc80000010018 */
[----:B------:R-:W-:Y:S01]  /*0f50*/  FFMA.FTZ R24, R27, R24, 0.16666397452354431152 ;  /* 0x3e2aa9f61b187423 */ /* 0x000fe20000010018 */
[----:B------:R-:W-:-:S03]  /*0f60*/  FSETP.NEU.AND P1, PT, R22, 128, PT ;  /* 0x430000001600780b */ /* 0x000fc60003f2d000 */
[----:B------:R-:W-:Y:S01]  /*0f70*/  FFMA.FTZ R24, R27, R24, 0.49999994039535522461 ;  /* 0x3efffffe1b187423 */ /* 0x000fe20000010018 */
[----:B------:R-:W-:-:S03]  /*0f80*/  FSEL R22, R22, 127, P1 ;  /* 0x42fe000016167808 */ /* 0x000fc60000800000 */
[----:B------:R-:W-:-:S04]  /*0f90*/  FMUL R24, R27, R24 ;  /* 0x000000181b187220 */ /* 0x000fc80000400000 */
[----:B------:R-:W-:Y:S02]  /*0fa0*/  FFMA.FTZ R27, R27, R24, R27 ;  /* 0x000000181b1b7223 */ /* 0x000fe4000001001b */
[----:B------:R-:W0:Y:S01]  /*0fb0*/  MUFU.EX2 R24, R22 ;  /* 0x0000001600187308 */ /* 0x000e220000000800 */
[----:B------:R-:W-:-:S04]  /*0fc0*/  FSETP.GT.AND P0, PT, R9, RZ, PT ;  /* 0x000000ff0900720b */ /* 0x000fc80003f04000 */
[----:B------:R-:W-:Y:S01]  /*0fd0*/  FSEL R9, R9, R18, P0 ;  /* 0x0000001209097208 */ /* 0x000fe20000000000 */
[----:B0-----:R-:W-:-:S04]  /*0fe0*/  FADD R29, R24, -1 ;  /* 0xbf800000181d7421 */ /* 0x001fc80000000000 */
[----:B------:R-:W-:Y:S01]  /*0ff0*/  FFMA.FTZ R27, R24, R27, R29 ;  /* 0x0000001b181b7223 */ /* 0x000fe2000001001d */
[----:B------:R-:W-:-:S04]  /*1000*/  FMUL R24, R21, 1.4426950216293334961 ;  /* 0x3fb8aa3b15187820 */ /* 0x000fc80000400000 */
[----:B------:R-:W0:Y:S01]  /*1010*/  FRND R18, R24 ;  /* 0x0000001800127307 */ /* 0x000e220000201000 */
[----:B------:R-:W-:-:S05]  /*1020*/  FADD.FTZ R26, |R21|, -RZ ;  /* 0x800000ff151a7221 */ /* 0x000fca0000010200 */
[----:B------:R-:W-:Y:S01]  /*1030*/  FSETP.GEU.AND P0, PT, R26, 0.40999999642372131348, PT ;  /* 0x3ed1eb851a00780b */ /* 0x000fe20003f0e000 */
[----:B------:R-:W-:-:S03]  /*1040*/  @!P1 FADD R27, R27, R27 ;  /* 0x0000001b1b1b9221 */ /* 0x000fc60000000000 */
[----:B0-----:R-:W-:Y:S02]  /*1050*/  FSEL R18, R18, RZ, P0 ;  /* 0x000000ff12127208 */ /* 0x001fe40000000000 */
[----:B------:R-:W-:-:S03]  /*1060*/  FSETP.GT.AND P0, PT, R22, 128, PT ;  /* 0x430000001600780b */ /* 0x000fc60003f04000 */
[----:B------:R-:W-:Y:S01]  /*1070*/  FFMA.FTZ R29, -R18, 0.693145751953125, R21 ;  /* 0x3f317200121d7823 */ /* 0x000fe20000010115 */
[----:B------:R-:W-:-:S03]  /*1080*/  FSEL R26, R27, +INF , !P0 ;  /* 0x7f8000001b1a7808 */ /* 0x000fc60004000000 */
[----:B------:R-:W-:-:S04]  /*1090*/  FFMA.FTZ R27, -R18, 1.428606765330187045e-06, R29 ;  /* 0x35bfbe8e121b7823 */ /* 0x000fc8000001011d */
[----:B------:R-:W-:-:S04]  /*10a0*/  FFMA.FTZ R24, R27, R0, 0.0083824126049876213074 ;  /* 0x3c0956631b187423 */ /* 0x000fc80000010000 */
[----:B------:R-:W-:-:S04]  /*10b0*/  FFMA.FTZ R24, R27, R24, 0.041667830199003219604 ;  /* 0x3d2aabe31b187423 */ /* 0x000fc80000010018 */
[----:B------:R-:W-:Y:S01]  /*10c0*/  FFMA.FTZ R24, R27, R24, 0.16666397452354431152 ;  /* 0x3e2aa9f61b187423 */ /* 0x000fe20000010018 */
[----:B------:R-:W-:-:S03]  /*10d0*/  FSETP.NEU.AND P0, PT, R18, 128, PT ;  /* 0x430000001200780b */ /* 0x000fc60003f0d000 */
[----:B------:R-:W-:Y:S01]  /*10e0*/  FFMA.FTZ R24, R27, R24, 0.49999994039535522461 ;  /* 0x3efffffe1b187423 */ /* 0x000fe20000010018 */
[----:B------:R-:W-:-:S03]  /*10f0*/  FSETP.NEU.AND P2, PT, R19, RZ, PT ;  /* 0x000000ff1300720b */ /* 0x000fc60003f4d000 */
[----:B------:R-:W-:Y:S01]  /*1100*/  FMUL R24, R27, R24 ;  /* 0x000000181b187220 */ /* 0x000fe20000400000 */
[----:B------:R-:W-:-:S03]  /*1110*/  FSEL R18, R18, 127, P0 ;  /* 0x42fe000012127808 */ /* 0x000fc60000000000 */
[----:B------:R-:W-:Y:S02]  /*1120*/  FFMA.FTZ R27, R27, R24, R27 ;  /* 0x000000181b1b7223 */ /* 0x000fe4000001001b */
[----:B------:R-:W0:Y:S01]  /*1130*/  MUFU.EX2 R24, R18 ;  /* 0x0000001200187308 */ /* 0x000e220000000800 */
[----:B------:R-:W-:Y:S01]  /*1140*/  FSETP.GEU.AND P1, PT, R22, -25, PT ;  /* 0xc1c800001600780b */ /* 0x000fe20003f2e000 */
[----:B------:R-:W-:-:S03]  /*1150*/  FADD R22, R19, R19 ;  /* 0x0000001313167221 */ /* 0x000fc60000000000 */
[----:B------:R-:W-:Y:S01]  /*1160*/  @P2 FSEL R22, R26, -1, P1 ;  /* 0xbf8000001a162808 */ /* 0x000fe20000800000 */
[----:B------:R-:W-:Y:S01]  /*1170*/  FMUL R26, R23, 1.4426950216293334961 ;  /* 0x3fb8aa3b171a7820 */ /* 0x000fe20000400000 */
[----:B------:R-:W-:-:S04]  /*1180*/  FSETP.GT.AND P1, PT, R3, RZ, PT ;  /* 0x000000ff0300720b */ /* 0x000fc80003f24000 */
[----:B------:R-:W-:Y:S01]  /*1190*/  FSEL R8, R3, R8, P1 ;  /* 0x0000000803087208 */ /* 0x000fe20000800000 */
[----:B------:R-:W1:Y:S01]  /*11a0*/  FRND R26, R26 ;  /* 0x0000001a001a7307 */ /* 0x000e620000201000 */
[----:B0-----:R-:W-:-:S04]  /*11b0*/  FADD R3, R24, -1 ;  /* 0xbf80000018037421 */ /* 0x001fc80000000000 */
[----:B------:R-:W-:Y:S01]  /*11c0*/  FFMA.FTZ R3, R24, R27, R3 ;  /* 0x0000001b18037223 */ /* 0x000fe20000010003 */
[C---:B------:R-:W-:Y:S01]  /*11d0*/  FADD.FTZ R24, |R23|.reuse, -RZ ;  /* 0x800000ff17187221 */ /* 0x040fe20000010200 */
[C---:B------:R-:W-:Y:S02]  /*11e0*/  FSETP.GEU.AND P4, PT, R18.reuse, -25, PT ;  /* 0xc1c800001200780b */ /* 0x040fe40003f8e000 */
[----:B------:R-:W-:Y:S02]  /*11f0*/  FSETP.GT.AND P1, PT, R18, 128, PT ;  /* 0x430000001200780b */ /* 0x000fe40003f24000 */
[----:B------:R-:W-:Y:S01]  /*1200*/  FSETP.GEU.AND P2, PT, R24, 0.40999999642372131348, PT ;  /* 0x3ed1eb851800780b */ /* 0x000fe20003f4e000 */
[----:B------:R-:W-:-:S03]  /*1210*/  FMUL R18, R23, 1.4426950216293334961 ;  /* 0x3fb8aa3b17127820 */ /* 0x000fc60000400000 */
[----:B-1----:R-:W-:-:S03]  /*1220*/  FSEL R24, R26, RZ, P2 ;  /* 0x000000ff1a187208 */ /* 0x002fc60001000000 */
[----:B------:R-:W0:Y:S02]  /*1230*/  FRND R18, R18 ;  /* 0x0000001200127307 */ /* 0x000e240000201000 */
[----:B------:R-:W-:-:S04]  /*1240*/  FFMA.FTZ R27, -R24, 0.693145751953125, R23 ;  /* 0x3f317200181b7823 */ /* 0x000fc80000010117 */
[----:B------:R-:W-:Y:S01]  /*1250*/  FFMA.FTZ R27, -R24, 1.428606765330187045e-06, R27 ;  /* 0x35bfbe8e181b7823 */ /* 0x000fe2000001011b */
[----:B------:R-:W-:-:S05]  /*1260*/  FADD.FTZ R24, |R23|, -RZ ;  /* 0x800000ff17187221 */ /* 0x000fca0000010200 */
[----:B------:R-:W-:Y:S01]  /*1270*/  FSETP.GEU.AND P2, PT, R24, 0.40999999642372131348, PT ;  /* 0x3ed1eb851800780b */ /* 0x000fe20003f4e000 */
[----:B------:R-:W-:-:S03]  /*1280*/  FFMA.FTZ R24, R27, R0, 0.0083824126049876213074 ;  /* 0x3c0956631b187423 */ /* 0x000fc60000010000 */
[----:B0-----:R-:W-:Y:S01]  /*1290*/  FSEL R0, R18, RZ, P2 ;  /* 0x000000ff12007208 */ /* 0x001fe20001000000 */
[----:B------:R-:W-:-:S03]  /*12a0*/  FFMA.FTZ R24, R27, R24, 0.041667830199003219604 ;  /* 0x3d2aabe31b187423 */ /* 0x000fc60000010018 */
[----:B------:R-:W-:Y:S01]  /*12b0*/  FSETP.NEU.AND P2, PT, R0, 128, PT ;  /* 0x430000000000780b */ /* 0x000fe20003f4d000 */
[----:B------:R-:W-:-:S03]  /*12c0*/  FFMA.FTZ R24, R27, R24, 0.16666397452354431152 ;  /* 0x3e2aa9f61b187423 */ /* 0x000fc60000010018 */
[----:B------:R-:W-:Y:S01]  /*12d0*/  FSEL R0, R0, 127, P2 ;  /* 0x42fe000000007808 */ /* 0x000fe20001000000 */
[----:B------:R-:W-:Y:S01]  /*12e0*/  FFMA.FTZ R18, R27, R24, 0.49999994039535522461 ;  /* 0x3efffffe1b127423 */ /* 0x000fe20000010018 */
[----:B------:R-:W-:Y:S02]  /*12f0*/  FSETP.NEU.AND P3, PT, R21, RZ, PT ;  /* 0x000000ff1500720b */ /* 0x000fe40003f6d000 */
[----:B------:R-:W0:Y:S01]  /*1300*/  MUFU.EX2 R24, R0 ;  /* 0x0000000000187308 */ /* 0x000e220000000800 */
[----:B------:R-:W-:Y:S01]  /*1310*/  @!P0 FADD R3, R3, R3 ;  /* 0x0000000303038221 */ /* 0x000fe20000000000 */
[----:B------:R-:W-:-:S04]  /*1320*/  FMUL R18, R27, R18 ;  /* 0x000000121b127220 */ /* 0x000fc80000400000 */
[----:B------:R-:W-:Y:S01]  /*1330*/  FSEL R3, R3, +INF , !P1 ;  /* 0x7f80000003037808 */ /* 0x000fe20004800000 */
[----:B------:R-:W-:Y:S01]  /*1340*/  FFMA.FTZ R27, R27, R18, R27 ;  /* 0x000000121b1b7223 */ /* 0x000fe2000001001b */
[----:B------:R-:W-:-:S03]  /*1350*/  FADD R18, R21, R21 ;  /* 0x0000001515127221 */ /* 0x000fc60000000000 */
[----:B------:R-:W-:Y:S01]  /*1360*/  @P3 FSEL R18, R3, -1, P4 ;  /* 0xbf80000003123808 */ /* 0x000fe20002000000 */
[----:B0-----:R-:W-:-:S04]  /*1370*/  FADD R3, R24, -1 ;  /* 0xbf80000018037421 */ /* 0x001fc80000000000 */
[----:B------:R-:W-:Y:S02]  /*1380*/  FFMA.FTZ R3, R24, R27, R3 ;  /* 0x0000001b18037223 */ /* 0x000fe40000010003 */
[----:B------:R-:W0:Y:S01]  /*1390*/  LDC.64 R26, c[0x0][0x218] ;  /* 0x00008600ff1a7b82 */ /* 0x000e220000000a00 */
[----:B------:R-:W-:Y:S01]  /*13a0*/  FSETP.NEU.AND P4, PT, R23, RZ, PT ;  /* 0x000000ff1700720b */ /* 0x000fe20003f8d000 */
[----:B------:R-:W-:Y:S01]  /*13b0*/  @!P2 FADD R3, R3, R3 ;  /* 0x000000030303a221 */ /* 0x000fe20000000000 */
[C---:B------:R-:W-:Y:S02]  /*13c0*/  FSETP.GT.AND P0, PT, R0.reuse, 128, PT ;  /* 0x430000000000780b */ /* 0x040fe40003f04000 */
[----:B------:R-:W-:Y:S02]  /*13d0*/  FSETP.GEU.AND P1, PT, R0, -25, PT ;  /* 0xc1c800000000780b */ /* 0x000fe40003f2e000 */
[----:B------:R-:W-:Y:S02]  /*13e0*/  FSEL R0, R3, +INF , !P0 ;  /* 0x7f80000003007808 */ /* 0x000fe40004000000 */
[----:B------:R-:W-:-:S02]  /*13f0*/  FSETP.GT.AND P2, PT, R21, RZ, PT ;  /* 0x000000ff1500720b */ /* 0x000fc40003f44000 */
[----:B------:R-:W-:Y:S02]  /*1400*/  FSEL R0, R0, -1, P1 ;  /* 0xbf80000000007808 */ /* 0x000fe40000800000 */
[----:B------:R-:W-:Y:S01]  /*1410*/  FSETP.GT.AND P1, PT, R19, RZ, PT ;  /* 0x000000ff1300720b */ /* 0x000fe20003f24000 */
[C---:B------:R-:W-:Y:S01]  /*1420*/  @!P4 FADD R0, R23.reuse, R23 ;  /* 0x000000171700c221 */ /* 0x040fe20000000000 */
[----:B------:R-:W-:Y:S02]  /*1430*/  FSETP.GT.AND P3, PT, R20, RZ, PT ;  /* 0x000000ff1400720b */ /* 0x000fe40003f64000 */
[----:B------:R-:W-:Y:S02]  /*1440*/  FSETP.GT.AND P0, PT, R23, RZ, PT ;  /* 0x000000ff1700720b */ /* 0x000fe40003f04000 */
[----:B------:R-:W-:Y:S02]  /*1450*/  FSEL R22, R19, R22, P1 ;  /* 0x0000001613167208 */ /* 0x000fe40000800000 */
[----:B------:R-:W-:-:S02]  /*1460*/  FSEL R21, R21, R18, P2 ;  /* 0x0000001215157208 */ /* 0x000fc40001000000 */
[----:B------:R-:W-:Y:S01]  /*1470*/  FSEL R20, R20, R25, P3 ;  /* 0x0000001914147208 */ /* 0x000fe20001800000 */
[----:B0-----:R-:W-:Y:S01]  /*1480*/  IMAD.WIDE R2, R2, 0x4, R26 ;  /* 0x0000000402027825 */ /* 0x001fe200078e021a */
[----:B------:R-:W-:Y:S01]  /*1490*/  FSEL R23, R23, R0, P0 ;  /* 0x0000000017177208 */ /* 0x000fe20000000000 */
[----:B------:R-:W-:Y:S04]  /*14a0*/  STG.E.128 desc[UR4][R16.64], R4 ;  /* 0x0000000410007986 */ /* 0x000fe8000c101d04 */
[----:B------:R-:W-:Y:S04]  /*14b0*/  STG.E.128 desc[UR4][R16.64+0x800], R12 ;  /* 0x0008000c10007986 */ /* 0x000fe8000c101d04 */
[----:B------:R-:W-:Y:S04]  /*14c0*/  STG.E.128 desc[UR4][R2.64], R8 ;  /* 0x0000000802007986 */ /* 0x000fe8000c101d04 */
[----:B------:R-:W-:Y:S01]  /*14d0*/  STG.E.128 desc[UR4][R2.64+0x800], R20 ;  /* 0x0008001402007986 */ /* 0x000fe2000c101d04 */
[----:B------:R-:W-:Y:S05]  /*14e0*/  EXIT ;  /* 0x000000000000794d */ /* 0x000fea0003800000 */
.L_x_0:
[----:B------:R-:W-:-:S00]  /*14f0*/  BRA `(.L_x_0) ;  /* 0xfffffffc00fc7947 */ /* 0x000fc0000383ffff */
[----:B------:R-:W-:-:S00]  /*1500*/  NOP ;  /* 0x0000000000007918 */ /* 0x000fc00000000000 */
[----:B------:R-:W-:-:S00]  /*1510*/  NOP ;  /* 0x0000000000007918 */ /* 0x000fc00000000000 */
[----:B------:R-:W-:-:S00]  /*1520*/  NOP ;  /* 0x0000000000007918 */ /* 0x000fc00000000000 */
[----:B------:R-:W-:-:S00]  /*1530*/  NOP ;  /* 0x0000000000007918 */ /* 0x000fc00000000000 */
[----:B------:R-:W-:-:S00]  /*1540*/  NOP ;  /* 0x0000000000007918 */ /* 0x000fc00000000000 */
[----:B------:R-:W-:-:S00]  /*1550*/  NOP ;  /* 0x0000000000007918 */ /* 0x000fc00000000000 */
[----:B------:R-:W-:-:S00]  /*1560*/  NOP ;  /* 0x0000000000007918 */ /* 0x000fc00000000000 */
[----:B------:R-:W-:-:S00]  /*1570*/  NOP ;  /* 0x0000000000007918 */ /* 0x000fc00000000000 */
.L_x_1:


//--------------------- .nv.global.init           --------------------------
	.section	.nv.global.init,"aw",@progbits
.nv.global.init:
	.type		_$_str,@object
	.size		_$_str,(_$_str_$_2 - _$_str)
_$_str:
        /*0000*/ 	.byte	0x5f, 0x5f, 0x43, 0x55, 0x44, 0x41, 0x5f, 0x46, 0x54, 0x5a, 0x00
	.type		_$_str_$_2,@object
	.size		_$_str_$_2,(.L_1 - _$_str_$_2)
_$_str_$_2:
        /*000b*/ 	.byte	0x5f, 0x5f, 0x43, 0x55, 0x44, 0x41, 0x5f, 0x50, 0x52, 0x45, 0x43, 0x5f, 0x53, 0x51, 0x52, 0x54
        /*001b*/ 	.byte	0x00
.L_1:


//--------------------- .nv.constant0.triton_poi_fused__native_batch_norm_legit_no_training_convolution_elu_15 --------------------------
	.section	.nv.constant0.triton_poi_fused__native_batch_norm_legit_no_training_convolution_elu_15,"a",@progbits
	.sectionflags	@""
	.align	4
.nv.constant0.triton_poi_fused__native_batch_norm_legit_no_training_convolution_elu_15:
	.zero		588
